//
// Generated by NVIDIA NVVM Compiler
//
// Compiler Build ID: CL-36424714
// Cuda compilation tools, release 13.0, V13.0.88
// Based on NVVM 20.0.0
//

.version 9.0
.target sm_100
.address_size 64

	// .globl	_Z13printf_kernelPf
.extern .func  (.param .b32 func_retval0) vprintf
(
	.param .b64 vprintf_param_0,
	.param .b64 vprintf_param_1
)
;
.global .align 1 .b8 $str[39] = {116, 104, 114, 101, 97, 100, 73, 100, 120, 46, 120, 32, 61, 32, 37, 100, 44, 32, 112, 111, 105, 110, 116, 101, 114, 32, 97, 100, 100, 114, 101, 115, 115, 58, 32, 37, 112, 10};
.global .align 1 .b8 $str$1[30] = {116, 104, 114, 101, 97, 100, 73, 100, 120, 46, 120, 32, 61, 32, 37, 100, 44, 32, 97, 91, 37, 100, 93, 32, 61, 32, 37, 102, 10};

.visible .entry _Z13printf_kernelPf(
	.param .u64 .ptr .align 1 _Z13printf_kernelPf_param_0
)
{
	.local .align 16 .b8 	__local_depot0[16];
	.reg .b64 	%SP;
	.reg .b64 	%SPL;
	.reg .b32 	%r<6>;
	.reg .b32 	%f<4>;
	.reg .b64 	%rd<12>;
	.reg .b64 	%fd<2>;

	mov.u64 	%SPL, __local_depot0;
	cvta.local.u64 	%SP, %SPL;
	ld.param.u64 	%rd1, [_Z13printf_kernelPf_param_0];
	cvta.to.global.u64 	%rd2, %rd1;
	add.u64 	%rd3, %SP, 0;
	add.u64 	%rd4, %SPL, 0;
	mov.u32 	%r1, %tid.x;
	mul.wide.u32 	%rd5, %r1, 4;
	add.s64 	%rd6, %rd1, %rd5;
	st.local.u32 	[%rd4], %r1;
	st.local.u64 	[%rd4+8], %rd6;
	mov.u64 	%rd7, $str;
	cvta.global.u64 	%rd8, %rd7;
	{ // callseq 0, 0
	.param .b64 param0;
	st.param.b64 	[param0], %rd8;
	.param .b64 param1;
	st.param.b64 	[param1], %rd3;
	.param .b32 retval0;
	call.uni (retval0), 
	vprintf, 
	(
	param0, 
	param1
	);
	ld.param.b32 	%r2, [retval0];
	} // callseq 0
	add.s64 	%rd9, %rd2, %rd5;
	ld.global.f32 	%f1, [%rd9];
	cvt.f64.f32 	%fd1, %f1;
	st.local.v2.u32 	[%rd4], {%r1, %r1};
	st.local.f64 	[%rd4+8], %fd1;
	mov.u64 	%rd10, $str$1;
	cvta.global.u64 	%rd11, %rd10;
	{ // callseq 1, 0
	.param .b64 param0;
	st.param.b64 	[param0], %rd11;
	.param .b64 param1;
	st.param.b64 	[param1], %rd3;
	.param .b32 retval0;
	call.uni (retval0), 
	vprintf, 
	(
	param0, 
	param1
	);
	ld.param.b32 	%r4, [retval0];
	} // callseq 1
	ld.global.f32 	%f2, [%rd9];
	add.f32 	%f3, %f2, %f2;
	st.global.f32 	[%rd9], %f3;
	ret;

}


// ===== COMPILED SASS (sm_100) =====

	.target	sm_100

	.elftype	@"ET_EXEC"


//--------------------- .note.nv.tkinfo           --------------------------
	.section	.note.nv.tkinfo,"",@"SHT_NOTE"
	.sectionflags	@"SHF_NOTE_NV_TKINFO"
	.tkinfo
        /*0018*/ 	.word	0x00000002
        /*0030*/ 	.string	""
        /*0030*/ 	.string	"ptxas"
        /*0030*/ 	.string	"Cuda compilation tools, release 13.0, V13.0.88"
        /*0030*/ 	.string	"Build cuda_13.0.r13.0/compiler.36424714_0"
        /*0030*/ 	.string	"-arch sm_100 -m 64 "



//--------------------- .note.nv.cuinfo           --------------------------
	.section	.note.nv.cuinfo,"",@"SHT_NOTE"
	.sectionflags	@"SHF_NOTE_NV_CUINFO"
        /*0018*/ 	.short	0x0002
        /*001a*/ 	.short	0x0064
        /*001c*/ 	.short	0x0082
	.zero		2


//--------------------- .nv.info                  --------------------------
	.section	.nv.info,"",@"SHT_CUDA_INFO"
	.align	4


	//----- nvinfo : EIATTR_REGCOUNT
	.align		4
        /*0000*/ 	.byte	0x04, 0x2f
        /*0002*/ 	.short	(.L_3 - .L_2)
	.align		4
.L_2:
        /*0004*/ 	.word	index@(_Z13printf_kernelPf)
        /*0008*/ 	.word	0x0000001a


	//----- nvinfo : EIATTR_FRAME_SIZE
	.align		4
.L_3:
        /*000c*/ 	.byte	0x04, 0x11
        /*000e*/ 	.short	(.L_5 - .L_4)
	.align		4
.L_4:
        /*0010*/ 	.word	index@(_Z13printf_kernelPf)
        /*0014*/ 	.word	0x00000010


	//----- nvinfo : EIATTR_MIN_STACK_SIZE
	.align		4
.L_5:
        /*0018*/ 	.byte	0x04, 0x12
        /*001a*/ 	.short	(.L_7 - .L_6)
	.align		4
.L_6:
        /*001c*/ 	.word	index@(_Z13printf_kernelPf)
        /*0020*/ 	.word	0x00000010
.L_7:


//--------------------- .nv.compat                --------------------------
	.section	.nv.compat,"",@"SHT_CUDA_COMPAT_INFO"
	.align	4
        /*0000*/ 	.byte	0x02, 0x09, 0x00, 0x00, 0x02, 0x02, 0x01, 0x00, 0x02, 0x05, 0x05, 0x00, 0x03, 0x07, 0x01, 0x01
        /*0010*/ 	.byte	0x02, 0x03, 0x00, 0x00, 0x02, 0x06, 0x01, 0x00, 0x04, 0x0b, 0x08, 0x00, 0x09, 0x00, 0x00, 0x00
        /*0020*/ 	.byte	0x00, 0x00, 0x00, 0x00


//--------------------- .nv.info._Z13printf_kernelPf --------------------------
	.section	.nv.info._Z13printf_kernelPf,"",@"SHT_CUDA_INFO"
	.sectionflags	@""
	.align	4


	//----- nvinfo : EIATTR_CUDA_API_VERSION
	.align		4
        /*0000*/ 	.byte	0x04, 0x37
        /*0002*/ 	.short	(.L_9 - .L_8)
.L_8:
        /*0004*/ 	.word	0x00000082


	//----- nvinfo : EIATTR_KPARAM_INFO
	.align		4
.L_9:
        /*0008*/ 	.byte	0x04, 0x17
        /*000a*/ 	.short	(.L_11 - .L_10)
.L_10:
        /*000c*/ 	.word	0x00000000
        /*0010*/ 	.short	0x0000
        /*0012*/ 	.short	0x0000
        /*0014*/ 	.byte	0x00, 0xf5, 0x21, 0x00


	//----- nvinfo : EIATTR_SPARSE_MMA_MASK
	.align		4
.L_11:
        /*0018*/ 	.byte	0x03, 0x50
        /*001a*/ 	.short	0x0000


	//----- nvinfo : EIATTR_MAXREG_COUNT
	.align		4
        /*001c*/ 	.byte	0x03, 0x1b
        /*001e*/ 	.short	0x00ff


	//----- nvinfo : EIATTR_EXTERNS
	.align		4
        /*0020*/ 	.byte	0x04, 0x0f
        /*0022*/ 	.short	(.L_13 - .L_12)


	//   ....[0]....
	.align		4
.L_12:
        /*0024*/ 	.word	index@(vprintf)


	//----- nvinfo : EIATTR_MERCURY_ISA_VERSION
	.align		4
.L_13:
        /*0028*/ 	.byte	0x03, 0x5f
        /*002a*/ 	.short	0x0101


	//----- nvinfo : EIATTR_VRC_CTA_INIT_COUNT
	.align		4
        /*002c*/ 	.byte	0x02, 0x4a
	.zero		1
	.zero		1


	//----- nvinfo : EIATTR_SYSCALL_OFFSETS
	.align		4
        /*0030*/ 	.byte	0x04, 0x46
        /*0032*/ 	.short	(.L_15 - .L_14)


	//   ....[0]....
.L_14:
        /*0034*/ 	.word	0x00000140


	//   ....[1]....
        /*0038*/ 	.word	0x00000210


	//----- nvinfo : EIATTR_EXIT_INSTR_OFFSETS
	.align		4
.L_15:
        /*003c*/ 	.byte	0x04, 0x1c
        /*003e*/ 	.short	(.L_17 - .L_16)


	//   ....[0]....
.L_16:
        /*0040*/ 	.word	0x00000250


	//----- nvinfo : EIATTR_CBANK_PARAM_SIZE
	.align		4
.L_17:
        /*0044*/ 	.byte	0x03, 0x19
        /*0046*/ 	.short	0x0008


	//----- nvinfo : EIATTR_PARAM_CBANK
	.align		4
        /*0048*/ 	.byte	0x04, 0x0a
        /*004a*/ 	.short	(.L_19 - .L_18)
	.align		4
.L_18:
        /*004c*/ 	.word	index@(.nv.constant0._Z13printf_kernelPf)
        /*0050*/ 	.short	0x0380
        /*0052*/ 	.short	0x0008


	//----- nvinfo : EIATTR_SW_WAR
	.align		4
.L_19:
        /*0054*/ 	.byte	0x04, 0x36
        /*0056*/ 	.short	(.L_21 - .L_20)
.L_20:
        /*0058*/ 	.word	0x00000008
.L_21:


//--------------------- .nv.callgraph             --------------------------
	.section	.nv.callgraph,"",@"SHT_CUDA_CALLGRAPH"
	.align	4
	.sectionentsize	8
	.align		4
        /*0000*/ 	.word	0x00000000
	.align		4
        /*0004*/ 	.word	0xffffffff
	.align		4
        /*0008*/ 	.word	index@(_Z13printf_kernelPf)
	.align		4
        /*000c*/ 	.word	index@(vprintf)
	.align		4
        /*0010*/ 	.word	0x00000000
	.align		4
        /*0014*/ 	.word	0xfffffffe
	.align		4
        /*0018*/ 	.word	0x00000000
	.align		4
        /*001c*/ 	.word	0xfffffffd
	.align		4
        /*0020*/ 	.word	0x00000000
	.align		4
        /*0024*/ 	.word	0xfffffffc


//--------------------- .nv.constant4             --------------------------
	.section	.nv.constant4,"a",@progbits
	.align	8
	.align		8
.nv.constant4:
        /*0000*/ 	.dword	vprintf
	.align		8
        /*0008*/ 	.dword	$str
	.align		8
        /*0010*/ 	.dword	$str$1


//--------------------- .text._Z13printf_kernelPf --------------------------
	.section	.text._Z13printf_kernelPf,"ax",@progbits
	.align	128
        .global         _Z13printf_kernelPf
        .type           _Z13printf_kernelPf,@function
        .size           _Z13printf_kernelPf,(.L_x_3 - _Z13printf_kernelPf)
        .other          _Z13printf_kernelPf,@"STO_CUDA_ENTRY STV_DEFAULT"
_Z13printf_kernelPf:
.text._Z13printf_kernelPf:
[----:B------:R-:W0:Y:S01]  /*0000*/  LDC R1, c[0x0][0x37c] ;  /* 0x0000df00ff017b82 */ /* 0x000e220000000800 */
[----:B------:R-:W1:Y:S07]  /*0010*/  S2R R2, SR_TID.X ;  /* 0x0000000000027919 */ /* 0x000e6e0000002100 */
[----:B------:R-:W1:Y:S01]  /*0020*/  LDC.64 R16, c[0x0][0x380] ;  /* 0x0000e000ff107b82 */ /* 0x000e620000000a00 */
[----:B------:R-:W2:Y:S01]  /*0030*/  LDCU UR4, c[0x0][0x2f8] ;  /* 0x00005f00ff0477ac */ /* 0x000ea20008000800 */
[----:B0-----:R-:W-:Y:S01]  /*0040*/  VIADD R1, R1, 0xfffffff0 ;  /* 0xfffffff001017836 */ /* 0x001fe20000000000 */
[----:B------:R-:W-:Y:S01]  /*0050*/  MOV R22, 0x0 ;  /* 0x0000000000167802 */ /* 0x000fe20000000f00 */
[----:B------:R-:W0:Y:S04]  /*0060*/  LDCU UR5, c[0x0][0x2fc] ;  /* 0x00005f80ff0577ac */ /* 0x000e280008000800 */
[----:B------:R3:W4:Y:S01]  /*0070*/  LDC.64 R8, c[0x4][R22] ;  /* 0x0100000016087b82 */ /* 0x0007220000000a00 */
[----:B------:R-:W5:Y:S01]  /*0080*/  LDCU.64 UR6, c[0x4][0x8] ;  /* 0x01000100ff0677ac */ /* 0x000f620008000a00 */
[----:B------:R-:W1:Y:S01]  /*0090*/  LDCU.64 UR36, c[0x0][0x358] ;  /* 0x00006b00ff2477ac */ /* 0x000e620008000a00 */
[----:B--2---:R-:W-:-:S04]  /*00a0*/  IADD3 R19, P0, PT, R1, UR4, RZ ;  /* 0x0000000401137c10 */ /* 0x004fc8000ff1e0ff */
[----:B0-----:R-:W-:Y:S01]  /*00b0*/  IADD3.X R18, PT, PT, RZ, UR5, RZ, P0, !PT ;  /* 0x00000005ff127c10 */ /* 0x001fe200087fe4ff */
[----:B------:R-:W-:Y:S02]  /*00c0*/  IMAD.MOV.U32 R6, RZ, RZ, R19 ;  /* 0x000000ffff067224 */ /* 0x000fe400078e0013 */
[----:B-----5:R-:W-:Y:S01]  /*00d0*/  IMAD.U32 R4, RZ, RZ, UR6 ;  /* 0x00000006ff047e24 */ /* 0x020fe2000f8e00ff */
[----:B------:R-:W-:Y:S02]  /*00e0*/  MOV R5, UR7 ;  /* 0x0000000700057c02 */ /* 0x000fe40008000f00 */
[----:B------:R-:W-:Y:S01]  /*00f0*/  MOV R7, R18 ;  /* 0x0000001200077202 */ /* 0x000fe20000000f00 */
[----:B-1----:R-:W-:Y:S01]  /*0100*/  IMAD.WIDE.U32 R16, R2, 0x4, R16 ;  /* 0x0000000402107825 */ /* 0x002fe200078e0010 */
[----:B------:R3:W-:Y:S04]  /*0110*/  STL [R1], R2 ;  /* 0x0000000201007387 */ /* 0x0007e80000100800 */
[----:B------:R3:W-:Y:S02]  /*0120*/  STL.64 [R1+0x8], R16 ;  /* 0x0000081001007387 */ /* 0x0007e40000100a00 */
[----:B------:R-:W-:-:S07]  /*0130*/  LEPC R20, `(.L_x_0) ;  /* 0x000000001014794e */ /* 0x000fce0000000000 */
[----:B---34-:R-:W-:Y:S05]  /*0140*/  CALL.ABS.NOINC R8 ;  /* 0x0000000008007343 */ /* 0x018fea0003c00000 */
.L_x_0:
[----:B------:R-:W2:Y:S01]  /*0150*/  LDG.E R0, desc[UR36][R16.64] ;  /* 0x0000002410007981 */ /* 0x000ea2000c1e1900 */
[----:B------:R-:W-:Y:S01]  /*0160*/  IMAD.MOV.U32 R3, RZ, RZ, R2 ;  /* 0x000000ffff037224 */ /* 0x000fe200078e0002 */
[----:B------:R-:W0:Y:S01]  /*0170*/  LDC.64 R22, c[0x4][R22] ;  /* 0x0100000016167b82 */ /* 0x000e220000000a00 */
[----:B------:R-:W1:Y:S01]  /*0180*/  LDCU.64 UR4, c[0x4][0x10] ;  /* 0x01000200ff0477ac */ /* 0x000e620008000a00 */
[----:B------:R-:W-:Y:S01]  /*0190*/  MOV R6, R19 ;  /* 0x0000001300067202 */ /* 0x000fe20000000f00 */
[----:B------:R-:W-:Y:S01]  /*01a0*/  IMAD.MOV.U32 R7, RZ, RZ, R18 ;  /* 0x000000ffff077224 */ /* 0x000fe200078e0012 */
[----:B------:R3:W-:Y:S01]  /*01b0*/  STL.64 [R1], R2 ;  /* 0x0000000201007387 */ /* 0x0007e20000100a00 */
[----:B-1----:R-:W-:Y:S01]  /*01c0*/  MOV R4, UR4 ;  /* 0x0000000400047c02 */ /* 0x002fe20008000f00 */
[----:B------:R-:W-:Y:S01]  /*01d0*/  IMAD.U32 R5, RZ, RZ, UR5 ;  /* 0x00000005ff057e24 */ /* 0x000fe2000f8e00ff */
[----:B--2---:R-:W1:Y:S02]  /*01e0*/  F2F.F64.F32 R8, R0 ;  /* 0x0000000000087310 */ /* 0x004e640000201800 */
[----:B01----:R3:W-:Y:S04]  /*01f0*/  STL.64 [R1+0x8], R8 ;  /* 0x0000080801007387 */ /* 0x0037e80000100a00 */
[----:B------:R-:W-:-:S07]  /*0200*/  LEPC R20, `(.L_x_1) ;  /* 0x000000001014794e */ /* 0x000fce0000000000 */
[----:B---3--:R-:W-:Y:S05]  /*0210*/  CALL.ABS.NOINC R22 ;  /* 0x0000000016007343 */ /* 0x008fea0003c00000 */
.L_x_1:
[----:B------:R-:W2:Y:S02]  /*0220*/  LDG.E R0, desc[UR36][R16.64] ;  /* 0x0000002410007981 */ /* 0x000ea4000c1e1900 */
[----:B--2---:R-:W-:-:S05]  /*0230*/  FADD R3, R0, R0 ;  /* 0x0000000000037221 */ /* 0x004fca0000000000 */
[----:B------:R-:W-:Y:S01]  /*0240*/  STG.E desc[UR36][R16.64], R3 ;  /* 0x0000000310007986 */ /* 0x000fe2000c101924 */
[----:B------:R-:W-:Y:S05]  /*0250*/  EXIT ;  /* 0x000000000000794d */ /* 0x000fea0003800000 */
.L_x_2:
[----:B------:R-:W-:-:S00]  /*0260*/  BRA `(.L_x_2) ;  /* 0xfffffffc00fc7947 */ /* 0x000fc0000383ffff */
[----:B------:R-:W-:-:S00]  /*0270*/  NOP ;  /* 0x0000000000007918 */ /* 0x000fc00000000000 */
        /* <DEDUP_REMOVED lines=8> */
.L_x_3:


//--------------------- .nv.global.init           --------------------------
	.section	.nv.global.init,"aw",@progbits
.nv.global.init:
	.type		$str$1,@object
	.size		$str$1,($str - $str$1)
$str$1:
        /*0000*/ 	.byte	0x74, 0x68, 0x72, 0x65, 0x61, 0x64, 0x49, 0x64, 0x78, 0x2e, 0x78, 0x20, 0x3d, 0x20, 0x25, 0x64
        /*0010*/ 	.byte	0x2c, 0x20, 0x61, 0x5b, 0x25, 0x64, 0x5d, 0x20, 0x3d, 0x20, 0x25, 0x66, 0x0a, 0x00
	.type		$str,@object
	.size		$str,(.L_0 - $str)
$str:
        /*001e*/ 	.byte	0x74, 0x68, 0x72, 0x65, 0x61, 0x64, 0x49, 0x64, 0x78, 0x2e, 0x78, 0x20, 0x3d, 0x20, 0x25, 0x64
        /*002e*/ 	.byte	0x2c, 0x20, 0x70, 0x6f, 0x69, 0x6e, 0x74, 0x65, 0x72, 0x20, 0x61, 0x64, 0x64, 0x72, 0x65, 0x73
        /*003e*/ 	.byte	0x73, 0x3a, 0x20, 0x25, 0x70, 0x0a, 0x00
.L_0:


//--------------------- .nv.shared.reserved.0     --------------------------
	.section	.nv.shared.reserved.0,"aw",@nobits
	.weak		__nv_reservedSMEM_offset_0_alias
	.size		__nv_reservedSMEM_offset_0_alias, 0, 64
	.other		__nv_reservedSMEM_offset_0_alias,@"STO_CUDA_RESERVED_SHARED STV_DEFAULT"
__nv_reservedSMEM_offset_0_alias:
	.zero		0
	.zero		64


//--------------------- .nv.constant0._Z13printf_kernelPf --------------------------
	.section	.nv.constant0._Z13printf_kernelPf,"a",@progbits
	.sectionflags	@""
	.align	4
.nv.constant0._Z13printf_kernelPf:
	.zero		904


//--------------------- SYMBOLS --------------------------

	.type		.nv.reservedSmem.offset0,@object
	.size		.nv.reservedSmem.offset0,0x4
	.type		vprintf,@function
